	.headerflags	@"EF_CUDA_TEXMODE_UNIFIED EF_CUDA_64BIT_ADDRESS EF_CUDA_SM89 EF_CUDA_VIRTUAL_SM(EF_CUDA_SM89)"
	.elftype	@"ET_EXEC"


//--------------------- .nv.info                  --------------------------
	.section	.nv.info,"",@"SHT_CUDA_INFO"
	.align	4


	//----- nvinfo : EIATTR_REGCOUNT
	.align		4
        /*0000*/ 	.byte	0x04, 0x2f
        /*0002*/ 	.short	(.L_1 - .L_0)
	.align		4
.L_0:
        /*0004*/ 	.word	index@(triton__0d1d2de)
        /*0008*/ 	.word	0x0000000a


	//----- nvinfo : EIATTR_MAX_STACK_SIZE
	.align		4
.L_1:
        /*000c*/ 	.byte	0x04, 0x23
        /*000e*/ 	.short	(.L_3 - .L_2)
	.align		4
.L_2:
        /*0010*/ 	.word	index@(triton__0d1d2de)
        /*0014*/ 	.word	0x00000000


	//----- nvinfo : EIATTR_MIN_STACK_SIZE
	.align		4
.L_3:
        /*0018*/ 	.byte	0x04, 0x12
        /*001a*/ 	.short	(.L_5 - .L_4)
	.align		4
.L_4:
        /*001c*/ 	.word	index@(triton__0d1d2de)
        /*0020*/ 	.word	0x00000000


	//----- nvinfo : EIATTR_FRAME_SIZE
	.align		4
.L_5:
        /*0024*/ 	.byte	0x04, 0x11
        /*0026*/ 	.short	(.L_7 - .L_6)
	.align		4
.L_6:
        /*0028*/ 	.word	index@(triton__0d1d2de)
        /*002c*/ 	.word	0x00000000
.L_7:


//--------------------- .nv.info.triton__0d1d2de  --------------------------
	.section	.nv.info.triton__0d1d2de,"",@"SHT_CUDA_INFO"
	.align	4


	//----- nvinfo : EIATTR_CUDA_API_VERSION
	.align		4
        /*0000*/ 	.byte	0x04, 0x37
        /*0002*/ 	.short	(.L_9 - .L_8)
.L_8:
        /*0004*/ 	.word	0x0000007b


	//----- nvinfo : EIATTR_PARAM_CBANK
	.align		4
.L_9:
        /*0008*/ 	.byte	0x04, 0x0a
        /*000a*/ 	.short	(.L_11 - .L_10)
	.align		4
.L_10:
        /*000c*/ 	.word	index@(.nv.constant0.triton__0d1d2de)
        /*0010*/ 	.short	0x0160
        /*0012*/ 	.short	0x0014


	//----- nvinfo : EIATTR_CBANK_PARAM_SIZE
	.align		4
.L_11:
        /*0014*/ 	.byte	0x03, 0x19
        /*0016*/ 	.short	0x0014


	//----- nvinfo : EIATTR_KPARAM_INFO
	.align		4
        /*0018*/ 	.byte	0x04, 0x17
        /*001a*/ 	.short	(.L_13 - .L_12)
.L_12:
        /*001c*/ 	.word	0x00000000
        /*0020*/ 	.short	0x0002
        /*0022*/ 	.short	0x0010
        /*0024*/ 	.byte	0x00, 0xf0, 0x11, 0x00


	//----- nvinfo : EIATTR_KPARAM_INFO
	.align		4
.L_13:
        /*0028*/ 	.byte	0x04, 0x17
        /*002a*/ 	.short	(.L_15 - .L_14)
.L_14:
        /*002c*/ 	.word	0x00000000
        /*0030*/ 	.short	0x0001
        /*0032*/ 	.short	0x0008
        /*0034*/ 	.byte	0x00, 0xf0, 0x21, 0x00


	//----- nvinfo : EIATTR_KPARAM_INFO
	.align		4
.L_15:
        /*0038*/ 	.byte	0x04, 0x17
        /*003a*/ 	.short	(.L_17 - .L_16)
.L_16:
        /*003c*/ 	.word	0x00000000
        /*0040*/ 	.short	0x0000
        /*0042*/ 	.short	0x0000
        /*0044*/ 	.byte	0x00, 0xf0, 0x21, 0x00


	//----- nvinfo : EIATTR_MAXREG_COUNT
	.align		4
.L_17:
        /*0048*/ 	.byte	0x03, 0x1b
        /*004a*/ 	.short	0x00ff


	//----- nvinfo : EIATTR_EXIT_INSTR_OFFSETS
	.align		4
        /*004c*/ 	.byte	0x04, 0x1c
        /*004e*/ 	.short	(.L_19 - .L_18)


	//   ....[0]....
.L_18:
        /*0050*/ 	.word	0x00000180


	//----- nvinfo : EIATTR_MAX_THREADS
	.align		4
.L_19:
        /*0054*/ 	.byte	0x04, 0x05
        /*0056*/ 	.short	(.L_21 - .L_20)
.L_20:
        /*0058*/ 	.word	0x00000080
        /*005c*/ 	.word	0x00000001
        /*0060*/ 	.word	0x00000001


	//----- nvinfo : EIATTR_CRS_STACK_SIZE
	.align		4
.L_21:
        /*0064*/ 	.byte	0x04, 0x1e
        /*0066*/ 	.short	(.L_23 - .L_22)
.L_22:
        /*0068*/ 	.word	0x00000000
.L_23:


//--------------------- .nv.rel.action            --------------------------
	.section	.nv.rel.action,"",@"SHT_CUDA_RELOCINFO"
	.align	8
	.sectionentsize	8
        /*0000*/ 	.byte	0x73, 0x00, 0x00, 0x00, 0x00, 0x00, 0x00, 0x00, 0x00, 0x00, 0x00, 0x11, 0x25, 0x00, 0x05, 0x36


//--------------------- .nv.constant0.triton__0d1d2de --------------------------
	.section	.nv.constant0.triton__0d1d2de,"a",@progbits
	.align	4
.nv.constant0.triton__0d1d2de:
	.zero		372


//--------------------- .text.triton__0d1d2de     --------------------------
	.section	.text.triton__0d1d2de,"ax",@progbits
	.sectioninfo	@"SHI_REGISTERS=10"
	.align	128
        .global         triton__0d1d2de
        .type           triton__0d1d2de,@function
        .size           triton__0d1d2de,(.L_x_3 - triton__0d1d2de)
        .other          triton__0d1d2de,@"STO_CUDA_ENTRY STV_DEFAULT"
triton__0d1d2de:
.text.triton__0d1d2de:
[----:B------:R-:W-:-:S02]  /*0000*/  IMAD.MOV.U32 R1, RZ, RZ, c[0x0][0x28] ;  /* 0x00000a00ff017624 */ /* 0x000fc400078e00ff */
[----:B------:R-:W0:Y:S01]  /*0010*/  S2R R0, SR_TID.X ;  /* 0x0000000000007919 */ /* 0x000e220000002100 */
[----:B------:R-:W-:Y:S01]  /*0020*/  ULDC.64 UR4, c[0x0][0x118] ;  /* 0x0000460000047ab9 */ /* 0x000fe20000000a00 */
[----:B------:R-:W-:Y:S01]  /*0030*/  BSSY B0, `(.L_x_0) ;  /* 0x000000b000007945 */ /* 0x000fe20003800000 */
[----:B------:R-:W-:Y:S01]  /*0040*/  MOV R7, 0x2 ;  /* 0x0000000200077802 */ /* 0x000fe20000000f00 */
[----:B------:R-:W1:Y:S01]  /*0050*/  S2R R3, SR_CTAID.X ;  /* 0x0000000000037919 */ /* 0x000e620000002500 */
[----:B------:R-:W-:Y:S02]  /*0060*/  IMAD.MOV.U32 R2, RZ, RZ, RZ ;  /* 0x000000ffff027224 */ /* 0x000fe400078e00ff */
[----:B0-----:R-:W-:-:S05]  /*0070*/  IMAD.SHL.U32 R0, R0, 0x2, RZ ;  /* 0x0000000200007824 */ /* 0x001fca00078e00ff */
[----:B------:R-:W-:-:S05]  /*0080*/  LOP3.LUT R0, R0, 0xfe, RZ, 0xc0, !PT ;  /* 0x000000fe00007812 */ /* 0x000fca00078ec0ff */
[----:B-1----:R-:W-:-:S05]  /*0090*/  IMAD R0, R3, 0x100, R0 ;  /* 0x0000010003007824 */ /* 0x002fca00078e0200 */
[----:B------:R-:W-:-:S13]  /*00a0*/  ISETP.GE.AND P0, PT, R0, 0x2400, PT ;  /* 0x000024000000780c */ /* 0x000fda0003f06270 */
[----:B------:R-:W-:Y:S05]  /*00b0*/  @P0 BRA `(.L_x_1) ;  /* 0x0000002000000947 */ /* 0x000fea0003800000 */
[----:B------:R-:W-:-:S06]  /*00c0*/  IMAD.WIDE R2, R0, R7, c[0x0][0x160] ;  /* 0x0000580000027625 */ /* 0x000fcc00078e0207 */
[----:B------:R0:W5:Y:S02]  /*00d0*/  LDG.E R2, [R2.64] ;  /* 0x0000000402027981 */ /* 0x000164000c1e1900 */
.L_x_1:
[----:B------:R-:W-:Y:S05]  /*00e0*/  BSYNC B0 ;  /* 0x0000000000007941 */ /* 0x000fea0003800000 */
.L_x_0:
[----:B-----5:R-:W-:-:S04]  /*00f0*/  SEL R2, R2, RZ, !P0 ;  /* 0x000000ff02027207 */ /* 0x020fc80004000000 */
[C---:B0-----:R-:W-:Y:S01]  /*0100*/  PRMT R3, R2.reuse, 0x7632, R3 ;  /* 0x0000763202037816 */ /* 0x041fe20000000003 */
[----:B------:R-:W-:-:S03]  /*0110*/  IMAD.U32 R2, R2, 0x10000, RZ ;  /* 0x0001000002027824 */ /* 0x000fc600078e00ff */
[----:B------:R-:W-:Y:S02]  /*0120*/  SHF.L.U32 R3, R3, 0x10, RZ ;  /* 0x0000001003037819 */ /* 0x000fe400000006ff */
[----:B------:R-:W-:Y:S02]  /*0130*/  FSEL R4, R2, RZ, !P0 ;  /* 0x000000ff02047208 */ /* 0x000fe40004000000 */
[----:B------:R-:W-:Y:S01]  /*0140*/  FSEL R5, R3, RZ, !P0 ;  /* 0x000000ff03057208 */ /* 0x000fe20004000000 */
[----:B------:R-:W-:-:S03]  /*0150*/  IMAD.WIDE R2, R0, R7, c[0x0][0x168] ;  /* 0x00005a0000027625 */ /* 0x000fc600078e0207 */
[----:B------:R-:W-:-:S05]  /*0160*/  F2FP.BF16.F32.PACK_AB R5, R5, R4 ;  /* 0x000000040505723e */ /* 0x000fca00000010ff */
[----:B------:R-:W-:Y:S01]  /*0170*/  STG.E [R2.64], R5 ;  /* 0x0000000502007986 */ /* 0x000fe2000c101904 */
[----:B------:R-:W-:Y:S05]  /*0180*/  EXIT ;  /* 0x000000000000794d */ /* 0x000fea0003800000 */
.L_x_2:
[----:B------:R-:W-:-:S00]  /*0190*/  BRA `(.L_x_2) ;  /* 0xfffffff000007947 */ /* 0x000fc0000383ffff */
[----:B------:R-:W-:-:S00]  /*01a0*/  NOP ;  /* 0x0000000000007918 */ /* 0x000fc00000000000 */
        /* <DEDUP_REMOVED lines=13> */
.L_x_3:
